//
// Generated by NVIDIA NVVM Compiler
//
// Compiler Build ID: CL-36424714
// Cuda compilation tools, release 13.0, V13.0.88
// Based on NVVM 20.0.0
//

.version 9.0
.target sm_100
.address_size 64

	// .globl	_Z10transpose0PfS_ii
// _ZZ18transposeOptimizedPfS_iiE5sdata has been demoted

.visible .entry _Z10transpose0PfS_ii(
	.param .u64 .ptr .align 1 _Z10transpose0PfS_ii_param_0,
	.param .u64 .ptr .align 1 _Z10transpose0PfS_ii_param_1,
	.param .u32 _Z10transpose0PfS_ii_param_2,
	.param .u32 _Z10transpose0PfS_ii_param_3
)
{
	.reg .b32 	%r<13>;
	.reg .b32 	%f<2>;
	.reg .b64 	%rd<9>;

	ld.param.u64 	%rd1, [_Z10transpose0PfS_ii_param_0];
	ld.param.u64 	%rd2, [_Z10transpose0PfS_ii_param_1];
	ld.param.u32 	%r1, [_Z10transpose0PfS_ii_param_2];
	ld.param.u32 	%r2, [_Z10transpose0PfS_ii_param_3];
	cvta.to.global.u64 	%rd3, %rd2;
	cvta.to.global.u64 	%rd4, %rd1;
	mov.u32 	%r3, %ntid.x;
	mov.u32 	%r4, %ctaid.x;
	mov.u32 	%r5, %tid.x;
	mad.lo.s32 	%r6, %r3, %r4, %r5;
	mov.u32 	%r7, %ntid.y;
	mov.u32 	%r8, %ctaid.y;
	mov.u32 	%r9, %tid.y;
	mad.lo.s32 	%r10, %r7, %r8, %r9;
	mad.lo.s32 	%r11, %r1, %r10, %r6;
	mul.wide.s32 	%rd5, %r11, 4;
	add.s64 	%rd6, %rd4, %rd5;
	ld.global.f32 	%f1, [%rd6];
	mad.lo.s32 	%r12, %r2, %r6, %r10;
	mul.wide.s32 	%rd7, %r12, 4;
	add.s64 	%rd8, %rd3, %rd7;
	st.global.f32 	[%rd8], %f1;
	ret;

}
	// .globl	_Z10transpose1PfS_ii
.visible .entry _Z10transpose1PfS_ii(
	.param .u64 .ptr .align 1 _Z10transpose1PfS_ii_param_0,
	.param .u64 .ptr .align 1 _Z10transpose1PfS_ii_param_1,
	.param .u32 _Z10transpose1PfS_ii_param_2,
	.param .u32 _Z10transpose1PfS_ii_param_3
)
{
	.reg .b32 	%r<13>;
	.reg .b32 	%f<2>;
	.reg .b64 	%rd<9>;

	ld.param.u64 	%rd1, [_Z10transpose1PfS_ii_param_0];
	ld.param.u64 	%rd2, [_Z10transpose1PfS_ii_param_1];
	ld.param.u32 	%r1, [_Z10transpose1PfS_ii_param_2];
	ld.param.u32 	%r2, [_Z10transpose1PfS_ii_param_3];
	cvta.to.global.u64 	%rd3, %rd2;
	cvta.to.global.u64 	%rd4, %rd1;
	mov.u32 	%r3, %ntid.x;
	mov.u32 	%r4, %ctaid.x;
	mov.u32 	%r5, %tid.x;
	mad.lo.s32 	%r6, %r3, %r4, %r5;
	mov.u32 	%r7, %ntid.y;
	mov.u32 	%r8, %ctaid.y;
	mov.u32 	%r9, %tid.y;
	mad.lo.s32 	%r10, %r7, %r8, %r9;
	mad.lo.s32 	%r11, %r2, %r6, %r10;
	mul.wide.s32 	%rd5, %r11, 4;
	add.s64 	%rd6, %rd4, %rd5;
	ld.global.f32 	%f1, [%rd6];
	mad.lo.s32 	%r12, %r1, %r10, %r6;
	mul.wide.s32 	%rd7, %r12, 4;
	add.s64 	%rd8, %rd3, %rd7;
	st.global.f32 	[%rd8], %f1;
	ret;

}
	// .globl	_Z18transposeOptimizedPfS_ii
.visible .entry _Z18transposeOptimizedPfS_ii(
	.param .u64 .ptr .align 1 _Z18transposeOptimizedPfS_ii_param_0,
	.param .u64 .ptr .align 1 _Z18transposeOptimizedPfS_ii_param_1,
	.param .u32 _Z18transposeOptimizedPfS_ii_param_2,
	.param .u32 _Z18transposeOptimizedPfS_ii_param_3
)
{
	.reg .pred 	%p<4>;
	.reg .b32 	%r<26>;
	.reg .b32 	%f<3>;
	.reg .b64 	%rd<9>;
	// demoted variable
	.shared .align 4 .b8 _ZZ18transposeOptimizedPfS_iiE5sdata[4224];
	ld.param.u64 	%rd1, [_Z18transposeOptimizedPfS_ii_param_0];
	ld.param.u64 	%rd2, [_Z18transposeOptimizedPfS_ii_param_1];
	ld.param.u32 	%r7, [_Z18transposeOptimizedPfS_ii_param_2];
	ld.param.u32 	%r9, [_Z18transposeOptimizedPfS_ii_param_3];
	mov.u32 	%r1, %tid.x;
	mov.u32 	%r10, %ntid.x;
	mov.u32 	%r11, %ctaid.x;
	mul.lo.s32 	%r2, %r10, %r11;
	add.s32 	%r3, %r2, %r1;
	mov.u32 	%r4, %tid.y;
	mov.u32 	%r12, %ntid.y;
	mov.u32 	%r13, %ctaid.y;
	mul.lo.s32 	%r5, %r12, %r13;
	add.s32 	%r14, %r5, %r4;
	setp.ge.s32 	%p1, %r3, %r7;
	setp.ge.s32 	%p2, %r14, %r9;
	or.pred  	%p3, %p1, %p2;
	@%p3 bra 	$L__BB2_2;
	cvta.to.global.u64 	%rd3, %rd1;
	cvta.to.global.u64 	%rd4, %rd2;
	mad.lo.s32 	%r15, %r9, %r14, %r3;
	mul.wide.s32 	%rd5, %r15, 4;
	add.s64 	%rd6, %rd3, %rd5;
	ld.global.f32 	%f1, [%rd6];
	mov.u32 	%r16, _ZZ18transposeOptimizedPfS_iiE5sdata;
	mad.lo.s32 	%r17, %r4, 132, %r16;
	shl.b32 	%r18, %r1, 2;
	add.s32 	%r19, %r17, %r18;
	st.shared.f32 	[%r19], %f1;
	bar.sync 	0;
	add.s32 	%r20, %r5, %r1;
	add.s32 	%r21, %r2, %r4;
	mad.lo.s32 	%r22, %r1, 132, %r16;
	shl.b32 	%r23, %r4, 2;
	add.s32 	%r24, %r22, %r23;
	ld.shared.f32 	%f2, [%r24];
	mad.lo.s32 	%r25, %r7, %r21, %r20;
	mul.wide.s32 	%rd7, %r25, 4;
	add.s64 	%rd8, %rd4, %rd7;
	st.global.f32 	[%rd8], %f2;
$L__BB2_2:
	ret;

}


// ===== COMPILED SASS (sm_100) =====

	.target	sm_100

	.elftype	@"ET_EXEC"


//--------------------- .note.nv.tkinfo           --------------------------
	.section	.note.nv.tkinfo,"",@"SHT_NOTE"
	.sectionflags	@"SHF_NOTE_NV_TKINFO"
	.tkinfo
        /*0018*/ 	.word	0x00000002
        /*0030*/ 	.string	""
        /*0030*/ 	.string	"ptxas"
        /*0030*/ 	.string	"Cuda compilation tools, release 13.0, V13.0.88"
        /*0030*/ 	.string	"Build cuda_13.0.r13.0/compiler.36424714_0"
        /*0030*/ 	.string	"-arch sm_100 -m 64 "



//--------------------- .note.nv.cuinfo           --------------------------
	.section	.note.nv.cuinfo,"",@"SHT_NOTE"
	.sectionflags	@"SHF_NOTE_NV_CUINFO"
        /*0018*/ 	.short	0x0002
        /*001a*/ 	.short	0x0064
        /*001c*/ 	.short	0x0082
	.zero		2


//--------------------- .nv.info                  --------------------------
	.section	.nv.info,"",@"SHT_CUDA_INFO"
	.align	4


	//----- nvinfo : EIATTR_REGCOUNT
	.align		4
        /*0000*/ 	.byte	0x04, 0x2f
        /*0002*/ 	.short	(.L_1 - .L_0)
	.align		4
.L_0:
        /*0004*/ 	.word	index@(_Z10transpose0PfS_ii)
        /*0008*/ 	.word	0x0000000a


	//----- nvinfo : EIATTR_FRAME_SIZE
	.align		4
.L_1:
        /*000c*/ 	.byte	0x04, 0x11
        /*000e*/ 	.short	(.L_3 - .L_2)
	.align		4
.L_2:
        /*0010*/ 	.word	index@(_Z10transpose0PfS_ii)
        /*0014*/ 	.word	0x00000000


	//----- nvinfo : EIATTR_REGCOUNT
	.align		4
.L_3:
        /*0018*/ 	.byte	0x04, 0x2f
        /*001a*/ 	.short	(.L_5 - .L_4)
	.align		4
.L_4:
        /*001c*/ 	.word	index@(_Z10transpose1PfS_ii)
        /*0020*/ 	.word	0x0000000a


	//----- nvinfo : EIATTR_FRAME_SIZE
	.align		4
.L_5:
        /*0024*/ 	.byte	0x04, 0x11
        /*0026*/ 	.short	(.L_7 - .L_6)
	.align		4
.L_6:
        /*0028*/ 	.word	index@(_Z10transpose1PfS_ii)
        /*002c*/ 	.word	0x00000000


	//----- nvinfo : EIATTR_REGCOUNT
	.align		4
.L_7:
        /*0030*/ 	.byte	0x04, 0x2f
        /*0032*/ 	.short	(.L_9 - .L_8)
	.align		4
.L_8:
        /*0034*/ 	.word	index@(_Z18transposeOptimizedPfS_ii)
        /*0038*/ 	.word	0x0000000e


	//----- nvinfo : EIATTR_FRAME_SIZE
	.align		4
.L_9:
        /*003c*/ 	.byte	0x04, 0x11
        /*003e*/ 	.short	(.L_11 - .L_10)
	.align		4
.L_10:
        /*0040*/ 	.word	index@(_Z18transposeOptimizedPfS_ii)
        /*0044*/ 	.word	0x00000000


	//----- nvinfo : EIATTR_MIN_STACK_SIZE
	.align		4
.L_11:
        /*0048*/ 	.byte	0x04, 0x12
        /*004a*/ 	.short	(.L_13 - .L_12)
	.align		4
.L_12:
        /*004c*/ 	.word	index@(_Z18transposeOptimizedPfS_ii)
        /*0050*/ 	.word	0x00000000


	//----- nvinfo : EIATTR_MIN_STACK_SIZE
	.align		4
.L_13:
        /*0054*/ 	.byte	0x04, 0x12
        /*0056*/ 	.short	(.L_15 - .L_14)
	.align		4
.L_14:
        /*0058*/ 	.word	index@(_Z10transpose1PfS_ii)
        /*005c*/ 	.word	0x00000000


	//----- nvinfo : EIATTR_MIN_STACK_SIZE
	.align		4
.L_15:
        /*0060*/ 	.byte	0x04, 0x12
        /*0062*/ 	.short	(.L_17 - .L_16)
	.align		4
.L_16:
        /*0064*/ 	.word	index@(_Z10transpose0PfS_ii)
        /*0068*/ 	.word	0x00000000
.L_17:


//--------------------- .nv.compat                --------------------------
	.section	.nv.compat,"",@"SHT_CUDA_COMPAT_INFO"
	.align	4
        /*0000*/ 	.byte	0x02, 0x09, 0x00, 0x00, 0x02, 0x02, 0x01, 0x00, 0x02, 0x05, 0x05, 0x00, 0x03, 0x07, 0x01, 0x01
        /*0010*/ 	.byte	0x02, 0x03, 0x00, 0x00, 0x02, 0x06, 0x01, 0x00, 0x04, 0x0b, 0x08, 0x00, 0x09, 0x00, 0x00, 0x00
        /*0020*/ 	.byte	0x00, 0x00, 0x00, 0x00


//--------------------- .nv.info._Z18transposeOptimizedPfS_ii --------------------------
	.section	.nv.info._Z18transposeOptimizedPfS_ii,"",@"SHT_CUDA_INFO"
	.sectionflags	@""
	.align	4


	//----- nvinfo : EIATTR_CUDA_API_VERSION
	.align		4
        /*0000*/ 	.byte	0x04, 0x37
        /*0002*/ 	.short	(.L_19 - .L_18)
.L_18:
        /*0004*/ 	.word	0x00000082


	//----- nvinfo : EIATTR_KPARAM_INFO
	.align		4
.L_19:
        /*0008*/ 	.byte	0x04, 0x17
        /*000a*/ 	.short	(.L_21 - .L_20)
.L_20:
        /*000c*/ 	.word	0x00000000
        /*0010*/ 	.short	0x0003
        /*0012*/ 	.short	0x0014
        /*0014*/ 	.byte	0x00, 0xf0, 0x11, 0x00


	//----- nvinfo : EIATTR_KPARAM_INFO
	.align		4
.L_21:
        /*0018*/ 	.byte	0x04, 0x17
        /*001a*/ 	.short	(.L_23 - .L_22)
.L_22:
        /*001c*/ 	.word	0x00000000
        /*0020*/ 	.short	0x0002
        /*0022*/ 	.short	0x0010
        /*0024*/ 	.byte	0x00, 0xf0, 0x11, 0x00


	//----- nvinfo : EIATTR_KPARAM_INFO
	.align		4
.L_23:
        /*0028*/ 	.byte	0x04, 0x17
        /*002a*/ 	.short	(.L_25 - .L_24)
.L_24:
        /*002c*/ 	.word	0x00000000
        /*0030*/ 	.short	0x0001
        /*0032*/ 	.short	0x0008
        /*0034*/ 	.byte	0x00, 0xf5, 0x21, 0x00


	//----- nvinfo : EIATTR_KPARAM_INFO
	.align		4
.L_25:
        /*0038*/ 	.byte	0x04, 0x17
        /*003a*/ 	.short	(.L_27 - .L_26)
.L_26:
        /*003c*/ 	.word	0x00000000
        /*0040*/ 	.short	0x0000
        /*0042*/ 	.short	0x0000
        /*0044*/ 	.byte	0x00, 0xf5, 0x21, 0x00


	//----- nvinfo : EIATTR_SPARSE_MMA_MASK
	.align		4
.L_27:
        /*0048*/ 	.byte	0x03, 0x50
        /*004a*/ 	.short	0x0000


	//----- nvinfo : EIATTR_MAXREG_COUNT
	.align		4
        /*004c*/ 	.byte	0x03, 0x1b
        /*004e*/ 	.short	0x00ff


	//----- nvinfo : EIATTR_NUM_BARRIERS
	.align		4
        /*0050*/ 	.byte	0x02, 0x4c
        /*0052*/ 	.byte	0x01
	.zero		1


	//----- nvinfo : EIATTR_MERCURY_ISA_VERSION
	.align		4
        /*0054*/ 	.byte	0x03, 0x5f
        /*0056*/ 	.short	0x0101


	//----- nvinfo : EIATTR_VRC_CTA_INIT_COUNT
	.align		4
        /*0058*/ 	.byte	0x02, 0x4a
	.zero		1
	.zero		1


	//----- nvinfo : EIATTR_EXIT_INSTR_OFFSETS
	.align		4
        /*005c*/ 	.byte	0x04, 0x1c
        /*005e*/ 	.short	(.L_29 - .L_28)


	//   ....[0]....
.L_28:
        /*0060*/ 	.word	0x000000e0


	//   ....[1]....
        /*0064*/ 	.word	0x00000240


	//----- nvinfo : EIATTR_CBANK_PARAM_SIZE
	.align		4
.L_29:
        /*0068*/ 	.byte	0x03, 0x19
        /*006a*/ 	.short	0x0018


	//----- nvinfo : EIATTR_PARAM_CBANK
	.align		4
        /*006c*/ 	.byte	0x04, 0x0a
        /*006e*/ 	.short	(.L_31 - .L_30)
	.align		4
.L_30:
        /*0070*/ 	.word	index@(.nv.constant0._Z18transposeOptimizedPfS_ii)
        /*0074*/ 	.short	0x0380
        /*0076*/ 	.short	0x0018


	//----- nvinfo : EIATTR_SW_WAR
	.align		4
.L_31:
        /*0078*/ 	.byte	0x04, 0x36
        /*007a*/ 	.short	(.L_33 - .L_32)
.L_32:
        /*007c*/ 	.word	0x00000008
.L_33:


//--------------------- .nv.info._Z10transpose1PfS_ii --------------------------
	.section	.nv.info._Z10transpose1PfS_ii,"",@"SHT_CUDA_INFO"
	.sectionflags	@""
	.align	4


	//----- nvinfo : EIATTR_CUDA_API_VERSION
	.align		4
        /*0000*/ 	.byte	0x04, 0x37
        /*0002*/ 	.short	(.L_35 - .L_34)
.L_34:
        /*0004*/ 	.word	0x00000082


	//----- nvinfo : EIATTR_KPARAM_INFO
	.align		4
.L_35:
        /*0008*/ 	.byte	0x04, 0x17
        /*000a*/ 	.short	(.L_37 - .L_36)
.L_36:
        /*000c*/ 	.word	0x00000000
        /*0010*/ 	.short	0x0003
        /*0012*/ 	.short	0x0014
        /*0014*/ 	.byte	0x00, 0xf0, 0x11, 0x00


	//----- nvinfo : EIATTR_KPARAM_INFO
	.align		4
.L_37:
        /*0018*/ 	.byte	0x04, 0x17
        /*001a*/ 	.short	(.L_39 - .L_38)
.L_38:
        /*001c*/ 	.word	0x00000000
        /*0020*/ 	.short	0x0002
        /*0022*/ 	.short	0x0010
        /*0024*/ 	.byte	0x00, 0xf0, 0x11, 0x00


	//----- nvinfo : EIATTR_KPARAM_INFO
	.align		4
.L_39:
        /*0028*/ 	.byte	0x04, 0x17
        /*002a*/ 	.short	(.L_41 - .L_40)
.L_40:
        /*002c*/ 	.word	0x00000000
        /*0030*/ 	.short	0x0001
        /*0032*/ 	.short	0x0008
        /*0034*/ 	.byte	0x00, 0xf5, 0x21, 0x00


	//----- nvinfo : EIATTR_KPARAM_INFO
	.align		4
.L_41:
        /*0038*/ 	.byte	0x04, 0x17
        /*003a*/ 	.short	(.L_43 - .L_42)
.L_42:
        /*003c*/ 	.word	0x00000000
        /*0040*/ 	.short	0x0000
        /*0042*/ 	.short	0x0000
        /*0044*/ 	.byte	0x00, 0xf5, 0x21, 0x00


	//----- nvinfo : EIATTR_SPARSE_MMA_MASK
	.align		4
.L_43:
        /*0048*/ 	.byte	0x03, 0x50
        /*004a*/ 	.short	0x0000


	//----- nvinfo : EIATTR_MAXREG_COUNT
	.align		4
        /*004c*/ 	.byte	0x03, 0x1b
        /*004e*/ 	.short	0x00ff


	//----- nvinfo : EIATTR_MERCURY_ISA_VERSION
	.align		4
        /*0050*/ 	.byte	0x03, 0x5f
        /*0052*/ 	.short	0x0101


	//----- nvinfo : EIATTR_VRC_CTA_INIT_COUNT
	.align		4
        /*0054*/ 	.byte	0x02, 0x4a
	.zero		1
	.zero		1


	//----- nvinfo : EIATTR_EXIT_INSTR_OFFSETS
	.align		4
        /*0058*/ 	.byte	0x04, 0x1c
        /*005a*/ 	.short	(.L_45 - .L_44)


	//   ....[0]....
.L_44:
        /*005c*/ 	.word	0x00000130


	//----- nvinfo : EIATTR_CBANK_PARAM_SIZE
	.align		4
.L_45:
        /*0060*/ 	.byte	0x03, 0x19
        /*0062*/ 	.short	0x0018


	//----- nvinfo : EIATTR_PARAM_CBANK
	.align		4
        /*0064*/ 	.byte	0x04, 0x0a
        /*0066*/ 	.short	(.L_47 - .L_46)
	.align		4
.L_46:
        /*0068*/ 	.word	index@(.nv.constant0._Z10transpose1PfS_ii)
        /*006c*/ 	.short	0x0380
        /*006e*/ 	.short	0x0018


	//----- nvinfo : EIATTR_SW_WAR
	.align		4
.L_47:
        /*0070*/ 	.byte	0x04, 0x36
        /*0072*/ 	.short	(.L_49 - .L_48)
.L_48:
        /*0074*/ 	.word	0x00000008
.L_49:


//--------------------- .nv.info._Z10transpose0PfS_ii --------------------------
	.section	.nv.info._Z10transpose0PfS_ii,"",@"SHT_CUDA_INFO"
	.sectionflags	@""
	.align	4


	//----- nvinfo : EIATTR_CUDA_API_VERSION
	.align		4
        /*0000*/ 	.byte	0x04, 0x37
        /*0002*/ 	.short	(.L_51 - .L_50)
.L_50:
        /*0004*/ 	.word	0x00000082


	//----- nvinfo : EIATTR_KPARAM_INFO
	.align		4
.L_51:
        /*0008*/ 	.byte	0x04, 0x17
        /*000a*/ 	.short	(.L_53 - .L_52)
.L_52:
        /*000c*/ 	.word	0x00000000
        /*0010*/ 	.short	0x0003
        /*0012*/ 	.short	0x0014
        /*0014*/ 	.byte	0x00, 0xf0, 0x11, 0x00


	//----- nvinfo : EIATTR_KPARAM_INFO
	.align		4
.L_53:
        /*0018*/ 	.byte	0x04, 0x17
        /*001a*/ 	.short	(.L_55 - .L_54)
.L_54:
        /*001c*/ 	.word	0x00000000
        /*0020*/ 	.short	0x0002
        /*0022*/ 	.short	0x0010
        /*0024*/ 	.byte	0x00, 0xf0, 0x11, 0x00


	//----- nvinfo : EIATTR_KPARAM_INFO
	.align		4
.L_55:
        /*0028*/ 	.byte	0x04, 0x17
        /*002a*/ 	.short	(.L_57 - .L_56)
.L_56:
        /*002c*/ 	.word	0x00000000
        /*0030*/ 	.short	0x0001
        /*0032*/ 	.short	0x0008
        /*0034*/ 	.byte	0x00, 0xf5, 0x21, 0x00


	//----- nvinfo : EIATTR_KPARAM_INFO
	.align		4
.L_57:
        /*0038*/ 	.byte	0x04, 0x17
        /*003a*/ 	.short	(.L_59 - .L_58)
.L_58:
        /*003c*/ 	.word	0x00000000
        /*0040*/ 	.short	0x0000
        /*0042*/ 	.short	0x0000
        /*0044*/ 	.byte	0x00, 0xf5, 0x21, 0x00


	//----- nvinfo : EIATTR_SPARSE_MMA_MASK
	.align		4
.L_59:
        /*0048*/ 	.byte	0x03, 0x50
        /*004a*/ 	.short	0x0000


	//----- nvinfo : EIATTR_MAXREG_COUNT
	.align		4
        /*004c*/ 	.byte	0x03, 0x1b
        /*004e*/ 	.short	0x00ff


	//----- nvinfo : EIATTR_MERCURY_ISA_VERSION
	.align		4
        /*0050*/ 	.byte	0x03, 0x5f
        /*0052*/ 	.short	0x0101


	//----- nvinfo : EIATTR_VRC_CTA_INIT_COUNT
	.align		4
        /*0054*/ 	.byte	0x02, 0x4a
	.zero		1
	.zero		1


	//----- nvinfo : EIATTR_EXIT_INSTR_OFFSETS
	.align		4
        /*0058*/ 	.byte	0x04, 0x1c
        /*005a*/ 	.short	(.L_61 - .L_60)


	//   ....[0]....
.L_60:
        /*005c*/ 	.word	0x00000130


	//----- nvinfo : EIATTR_CBANK_PARAM_SIZE
	.align		4
.L_61:
        /*0060*/ 	.byte	0x03, 0x19
        /*0062*/ 	.short	0x0018


	//----- nvinfo : EIATTR_PARAM_CBANK
	.align		4
        /*0064*/ 	.byte	0x04, 0x0a
        /*0066*/ 	.short	(.L_63 - .L_62)
	.align		4
.L_62:
        /*0068*/ 	.word	index@(.nv.constant0._Z10transpose0PfS_ii)
        /*006c*/ 	.short	0x0380
        /*006e*/ 	.short	0x0018


	//----- nvinfo : EIATTR_SW_WAR
	.align		4
.L_63:
        /*0070*/ 	.byte	0x04, 0x36
        /*0072*/ 	.short	(.L_65 - .L_64)
.L_64:
        /*0074*/ 	.word	0x00000008
.L_65:


//--------------------- .nv.callgraph             --------------------------
	.section	.nv.callgraph,"",@"SHT_CUDA_CALLGRAPH"
	.align	4
	.sectionentsize	8
	.align		4
        /*0000*/ 	.word	0x00000000
	.align		4
        /*0004*/ 	.word	0xffffffff
	.align		4
        /*0008*/ 	.word	0x00000000
	.align		4
        /*000c*/ 	.word	0xfffffffe
	.align		4
        /*0010*/ 	.word	0x00000000
	.align		4
        /*0014*/ 	.word	0xfffffffd
	.align		4
        /*0018*/ 	.word	0x00000000
	.align		4
        /*001c*/ 	.word	0xfffffffc


//--------------------- .text._Z18transposeOptimizedPfS_ii --------------------------
	.section	.text._Z18transposeOptimizedPfS_ii,"ax",@progbits
	.align	128
        .global         _Z18transposeOptimizedPfS_ii
        .type           _Z18transposeOptimizedPfS_ii,@function
        .size           _Z18transposeOptimizedPfS_ii,(.L_x_3 - _Z18transposeOptimizedPfS_ii)
        .other          _Z18transposeOptimizedPfS_ii,@"STO_CUDA_ENTRY STV_DEFAULT"
_Z18transposeOptimizedPfS_ii:
.text._Z18transposeOptimizedPfS_ii:
[----:B------:R-:W-:Y:S01]  /*0000*/  LDC R1, c[0x0][0x37c] ;  /* 0x0000df00ff017b82 */ /* 0x000fe20000000800 */
[----:B------:R-:W0:Y:S07]  /*0010*/  S2R R11, SR_TID.Y ;  /* 0x00000000000b7919 */ /* 0x000e2e0000002200 */
[----:B------:R-:W1:Y:S01]  /*0020*/  S2UR UR7, SR_CTAID.Y ;  /* 0x00000000000779c3 */ /* 0x000e620000002600 */
[----:B------:R-:W2:Y:S01]  /*0030*/  LDCU UR4, c[0x0][0x360] ;  /* 0x00006c00ff0477ac */ /* 0x000ea20008000800 */
[----:B------:R-:W3:Y:S01]  /*0040*/  S2R R7, SR_TID.X ;  /* 0x0000000000077919 */ /* 0x000ee20000002100 */
[----:B------:R-:W1:Y:S05]  /*0050*/  LDCU UR5, c[0x0][0x364] ;  /* 0x00006c80ff0577ac */ /* 0x000e6a0008000800 */
[----:B------:R-:W2:Y:S01]  /*0060*/  S2UR UR6, SR_CTAID.X ;  /* 0x00000000000679c3 */ /* 0x000ea20000002500 */
[----:B------:R-:W4:Y:S01]  /*0070*/  LDCU.64 UR8, c[0x0][0x390] ;  /* 0x00007200ff0877ac */ /* 0x000f220008000a00 */
[----:B-1----:R-:W-:-:S06]  /*0080*/  UIMAD UR5, UR5, UR7, URZ ;  /* 0x00000007050572a4 */ /* 0x002fcc000f8e02ff */
[----:B0-----:R-:W-:Y:S01]  /*0090*/  IADD3 R5, PT, PT, R11, UR5, RZ ;  /* 0x000000050b057c10 */ /* 0x001fe2000fffe0ff */
[----:B--2---:R-:W-:-:S03]  /*00a0*/  UIMAD UR4, UR4, UR6, URZ ;  /* 0x00000006040472a4 */ /* 0x004fc6000f8e02ff */
[----:B----4-:R-:W-:-:S03]  /*00b0*/  ISETP.GE.AND P0, PT, R5, UR9, PT ;  /* 0x0000000905007c0c */ /* 0x010fc6000bf06270 */
[----:B---3--:R-:W-:-:S04]  /*00c0*/  IADD3 R0, PT, PT, R7, UR4, RZ ;  /* 0x0000000407007c10 */ /* 0x008fc8000fffe0ff */
[----:B------:R-:W-:-:S13]  /*00d0*/  ISETP.GE.OR P0, PT, R0, UR8, P0 ;  /* 0x0000000800007c0c */ /* 0x000fda0008706670 */
[----:B------:R-:W-:Y:S05]  /*00e0*/  @P0 EXIT ;  /* 0x000000000000094d */ /* 0x000fea0003800000 */
[----:B------:R-:W0:Y:S01]  /*00f0*/  LDC.64 R2, c[0x0][0x380] ;  /* 0x0000e000ff027b82 */ /* 0x000e220000000a00 */
[----:B------:R-:W1:Y:S01]  /*0100*/  LDCU.64 UR6, c[0x0][0x358] ;  /* 0x00006b00ff0677ac */ /* 0x000e620008000a00 */
[----:B------:R-:W-:-:S04]  /*0110*/  IMAD R5, R5, UR9, R0 ;  /* 0x0000000905057c24 */ /* 0x000fc8000f8e0200 */
[----:B0-----:R-:W-:-:S05]  /*0120*/  IMAD.WIDE R2, R5, 0x4, R2 ;  /* 0x0000000405027825 */ /* 0x001fca00078e0202 */
[----:B-1----:R0:W2:Y:S01]  /*0130*/  LDG.E R0, desc[UR6][R2.64] ;  /* 0x0000000602007981 */ /* 0x0020a2000c1e1900 */
[----:B------:R-:W-:Y:S01]  /*0140*/  MOV R4, 0x400 ;  /* 0x0000040000047802 */ /* 0x000fe20000000f00 */
[----:B------:R-:W1:Y:S01]  /*0150*/  S2R R5, SR_CgaCtaId ;  /* 0x0000000000057919 */ /* 0x000e620000008800 */
[----:B0-----:R-:W0:Y:S02]  /*0160*/  LDC.64 R2, c[0x0][0x388] ;  /* 0x0000e200ff027b82 */ /* 0x001e240000000a00 */
[----:B-1----:R-:W-:-:S05]  /*0170*/  LEA R4, R5, R4, 0x18 ;  /* 0x0000000405047211 */ /* 0x002fca00078ec0ff */
[--C-:B------:R-:W-:Y:S02]  /*0180*/  IMAD R5, R11, 0x84, R4.reuse ;  /* 0x000000840b057824 */ /* 0x100fe400078e0204 */
[----:B------:R-:W-:-:S03]  /*0190*/  IMAD R4, R7, 0x84, R4 ;  /* 0x0000008407047824 */ /* 0x000fc600078e0204 */
[----:B------:R-:W-:Y:S01]  /*01a0*/  LEA R5, R7, R5, 0x2 ;  /* 0x0000000507057211 */ /* 0x000fe200078e10ff */
[----:B------:R-:W-:Y:S01]  /*01b0*/  IMAD R6, R11, 0x4, R4 ;  /* 0x000000040b067824 */ /* 0x000fe200078e0204 */
[----:B------:R-:W-:Y:S01]  /*01c0*/  IADD3 R4, PT, PT, R7, UR5, RZ ;  /* 0x0000000507047c10 */ /* 0x000fe2000fffe0ff */
[----:B------:R-:W-:-:S04]  /*01d0*/  VIADD R7, R11, UR4 ;  /* 0x000000040b077c36 */ /* 0x000fc80008000000 */
[----:B------:R-:W-:-:S04]  /*01e0*/  IMAD R7, R7, UR8, R4 ;  /* 0x0000000807077c24 */ /* 0x000fc8000f8e0204 */
[----:B0-----:R-:W-:Y:S01]  /*01f0*/  IMAD.WIDE R2, R7, 0x4, R2 ;  /* 0x0000000407027825 */ /* 0x001fe200078e0202 */
[----:B--2---:R-:W-:Y:S01]  /*0200*/  STS [R5], R0 ;  /* 0x0000000005007388 */ /* 0x004fe20000000800 */
[----:B------:R-:W-:Y:S06]  /*0210*/  BAR.SYNC.DEFER_BLOCKING 0x0 ;  /* 0x0000000000007b1d */ /* 0x000fec0000010000 */
[----:B------:R-:W0:Y:S04]  /*0220*/  LDS R9, [R6] ;  /* 0x0000000006097984 */ /* 0x000e280000000800 */
[----:B0-----:R-:W-:Y:S01]  /*0230*/  STG.E desc[UR6][R2.64], R9 ;  /* 0x0000000902007986 */ /* 0x001fe2000c101906 */
[----:B------:R-:W-:Y:S05]  /*0240*/  EXIT ;  /* 0x000000000000794d */ /* 0x000fea0003800000 */
.L_x_0:
[----:B------:R-:W-:-:S00]  /*0250*/  BRA `(.L_x_0) ;  /* 0xfffffffc00fc7947 */ /* 0x000fc0000383ffff */
[----:B------:R-:W-:-:S00]  /*0260*/  NOP ;  /* 0x0000000000007918 */ /* 0x000fc00000000000 */
        /* <DEDUP_REMOVED lines=9> */
.L_x_3:


//--------------------- .text._Z10transpose1PfS_ii --------------------------
	.section	.text._Z10transpose1PfS_ii,"ax",@progbits
	.align	128
        .global         _Z10transpose1PfS_ii
        .type           _Z10transpose1PfS_ii,@function
        .size           _Z10transpose1PfS_ii,(.L_x_4 - _Z10transpose1PfS_ii)
        .other          _Z10transpose1PfS_ii,@"STO_CUDA_ENTRY STV_DEFAULT"
_Z10transpose1PfS_ii:
.text._Z10transpose1PfS_ii:
[----:B------:R-:W-:Y:S01]  /*0000*/  LDC R1, c[0x0][0x37c] ;  /* 0x0000df00ff017b82 */ /* 0x000fe20000000800 */
[----:B------:R-:W0:Y:S01]  /*0010*/  S2R R0, SR_CTAID.X ;  /* 0x0000000000007919 */ /* 0x000e220000002500 */
[----:B------:R-:W0:Y:S06]  /*0020*/  LDCU UR6, c[0x0][0x360] ;  /* 0x00006c00ff0677ac */ /* 0x000e2c0008000800 */
[----:B------:R-:W1:Y:S01]  /*0030*/  LDC.64 R2, c[0x0][0x380] ;  /* 0x0000e000ff027b82 */ /* 0x000e620000000a00 */
[----:B------:R-:W0:Y:S01]  /*0040*/  S2R R5, SR_TID.X ;  /* 0x0000000000057919 */ /* 0x000e220000002100 */
[----:B------:R-:W2:Y:S01]  /*0050*/  LDCU UR7, c[0x0][0x364] ;  /* 0x00006c80ff0777ac */ /* 0x000ea20008000800 */
[----:B------:R-:W2:Y:S01]  /*0060*/  S2R R7, SR_CTAID.Y ;  /* 0x0000000000077919 */ /* 0x000ea20000002600 */
[----:B------:R-:W3:Y:S01]  /*0070*/  LDCU.64 UR8, c[0x0][0x390] ;  /* 0x00007200ff0877ac */ /* 0x000ee20008000a00 */
[----:B------:R-:W2:Y:S01]  /*0080*/  S2R R4, SR_TID.Y ;  /* 0x0000000000047919 */ /* 0x000ea20000002200 */
[----:B------:R-:W4:Y:S01]  /*0090*/  LDCU.64 UR4, c[0x0][0x358] ;  /* 0x00006b00ff0477ac */ /* 0x000f220008000a00 */
[----:B0-----:R-:W-:-:S02]  /*00a0*/  IMAD R0, R0, UR6, R5 ;  /* 0x0000000600007c24 */ /* 0x001fc4000f8e0205 */
[----:B--2---:R-:W-:-:S04]  /*00b0*/  IMAD R7, R7, UR7, R4 ;  /* 0x0000000707077c24 */ /* 0x004fc8000f8e0204 */
[----:B---3--:R-:W-:-:S04]  /*00c0*/  IMAD R5, R0, UR9, R7 ;  /* 0x0000000900057c24 */ /* 0x008fc8000f8e0207 */
[----:B-1----:R-:W-:Y:S02]  /*00d0*/  IMAD.WIDE R2, R5, 0x4, R2 ;  /* 0x0000000405027825 */ /* 0x002fe400078e0202 */
[----:B------:R-:W0:Y:S04]  /*00e0*/  LDC.64 R4, c[0x0][0x388] ;  /* 0x0000e200ff047b82 */ /* 0x000e280000000a00 */
[----:B----4-:R-:W2:Y:S01]  /*00f0*/  LDG.E R3, desc[UR4][R2.64] ;  /* 0x0000000402037981 */ /* 0x010ea2000c1e1900 */
[----:B------:R-:W-:-:S04]  /*0100*/  IMAD R7, R7, UR8, R0 ;  /* 0x0000000807077c24 */ /* 0x000fc8000f8e0200 */
[----:B0-----:R-:W-:-:S05]  /*0110*/  IMAD.WIDE R4, R7, 0x4, R4 ;  /* 0x0000000407047825 */ /* 0x001fca00078e0204 */
[----:B--2---:R-:W-:Y:S01]  /*0120*/  STG.E desc[UR4][R4.64], R3 ;  /* 0x0000000304007986 */ /* 0x004fe2000c101904 */
[----:B------:R-:W-:Y:S05]  /*0130*/  EXIT ;  /* 0x000000000000794d */ /* 0x000fea0003800000 */
.L_x_1:
        /* <DEDUP_REMOVED lines=12> */
.L_x_4:


//--------------------- .text._Z10transpose0PfS_ii --------------------------
	.section	.text._Z10transpose0PfS_ii,"ax",@progbits
	.align	128
        .global         _Z10transpose0PfS_ii
        .type           _Z10transpose0PfS_ii,@function
        .size           _Z10transpose0PfS_ii,(.L_x_5 - _Z10transpose0PfS_ii)
        .other          _Z10transpose0PfS_ii,@"STO_CUDA_ENTRY STV_DEFAULT"
_Z10transpose0PfS_ii:
.text._Z10transpose0PfS_ii:
        /* <DEDUP_REMOVED lines=20> */
.L_x_2:
        /* <DEDUP_REMOVED lines=12> */
.L_x_5:


//--------------------- .nv.shared._Z18transposeOptimizedPfS_ii --------------------------
	.section	.nv.shared._Z18transposeOptimizedPfS_ii,"aw",@nobits
	.sectionflags	@""
	.align	4
.nv.shared._Z18transposeOptimizedPfS_ii:
	.zero		5248


//--------------------- .nv.shared.reserved.0     --------------------------
	.section	.nv.shared.reserved.0,"aw",@nobits
	.weak		__nv_reservedSMEM_offset_0_alias
	.size		__nv_reservedSMEM_offset_0_alias, 0, 64
	.other		__nv_reservedSMEM_offset_0_alias,@"STO_CUDA_RESERVED_SHARED STV_DEFAULT"
__nv_reservedSMEM_offset_0_alias:
	.zero		0
	.zero		64


//--------------------- .nv.constant0._Z18transposeOptimizedPfS_ii --------------------------
	.section	.nv.constant0._Z18transposeOptimizedPfS_ii,"a",@progbits
	.sectionflags	@""
	.align	4
.nv.constant0._Z18transposeOptimizedPfS_ii:
	.zero		920


//--------------------- .nv.constant0._Z10transpose1PfS_ii --------------------------
	.section	.nv.constant0._Z10transpose1PfS_ii,"a",@progbits
	.sectionflags	@""
	.align	4
.nv.constant0._Z10transpose1PfS_ii:
	.zero		920


//--------------------- .nv.constant0._Z10transpose0PfS_ii --------------------------
	.section	.nv.constant0._Z10transpose0PfS_ii,"a",@progbits
	.sectionflags	@""
	.align	4
.nv.constant0._Z10transpose0PfS_ii:
	.zero		920


//--------------------- SYMBOLS --------------------------

	.type		.nv.reservedSmem.offset0,@object
	.size		.nv.reservedSmem.offset0,0x4
	.type		.nv.reservedSmem.cap,@object
	.size		.nv.reservedSmem.cap,0x4
